//
// Generated by NVIDIA NVVM Compiler
//
// Compiler Build ID: CL-36424714
// Cuda compilation tools, release 13.0, V13.0.88
// Based on NVVM 20.0.0
//

.version 9.0
.target sm_100
.address_size 64

	// .globl	_Z20counting_sort_kernelPiS_S_ii
// _ZZ20counting_sort_kernelPiS_S_iiE11local_count has been demoted
// _ZZ14exclusive_scanPiS_E4temp has been demoted

.visible .entry _Z20counting_sort_kernelPiS_S_ii(
	.param .u64 .ptr .align 1 _Z20counting_sort_kernelPiS_S_ii_param_0,
	.param .u64 .ptr .align 1 _Z20counting_sort_kernelPiS_S_ii_param_1,
	.param .u64 .ptr .align 1 _Z20counting_sort_kernelPiS_S_ii_param_2,
	.param .u32 _Z20counting_sort_kernelPiS_S_ii_param_3,
	.param .u32 _Z20counting_sort_kernelPiS_S_ii_param_4
)
{
	.reg .pred 	%p<4>;
	.reg .b32 	%r<25>;
	.reg .b64 	%rd<9>;
	// demoted variable
	.shared .align 4 .b8 _ZZ20counting_sort_kernelPiS_S_iiE11local_count[40];
	ld.param.u64 	%rd1, [_Z20counting_sort_kernelPiS_S_ii_param_0];
	ld.param.u64 	%rd2, [_Z20counting_sort_kernelPiS_S_ii_param_2];
	ld.param.u32 	%r4, [_Z20counting_sort_kernelPiS_S_ii_param_3];
	ld.param.u32 	%r5, [_Z20counting_sort_kernelPiS_S_ii_param_4];
	mov.u32 	%r1, %tid.x;
	mov.u32 	%r6, %ctaid.x;
	mov.u32 	%r7, %ntid.x;
	mad.lo.s32 	%r2, %r6, %r7, %r1;
	setp.gt.u32 	%p1, %r1, 9;
	shl.b32 	%r8, %r1, 2;
	mov.u32 	%r9, _ZZ20counting_sort_kernelPiS_S_iiE11local_count;
	add.s32 	%r3, %r9, %r8;
	@%p1 bra 	$L__BB0_2;
	mov.b32 	%r10, 0;
	st.shared.u32 	[%r3], %r10;
$L__BB0_2:
	bar.sync 	0;
	setp.ge.s32 	%p2, %r2, %r4;
	@%p2 bra 	$L__BB0_4;
	cvta.to.global.u64 	%rd3, %rd1;
	mul.wide.s32 	%rd4, %r2, 4;
	add.s64 	%rd5, %rd3, %rd4;
	ld.global.u32 	%r11, [%rd5];
	div.s32 	%r12, %r11, %r5;
	mul.hi.s32 	%r13, %r12, 1717986919;
	shr.u32 	%r14, %r13, 31;
	shr.u32 	%r15, %r13, 2;
	add.s32 	%r16, %r15, %r14;
	mul.lo.s32 	%r17, %r16, 10;
	sub.s32 	%r18, %r12, %r17;
	shl.b32 	%r19, %r18, 2;
	add.s32 	%r21, %r9, %r19;
	atom.shared.add.u32 	%r22, [%r21], 1;
$L__BB0_4:
	setp.gt.u32 	%p3, %r1, 9;
	bar.sync 	0;
	@%p3 bra 	$L__BB0_6;
	cvta.to.global.u64 	%rd6, %rd2;
	mul.wide.u32 	%rd7, %r1, 4;
	add.s64 	%rd8, %rd6, %rd7;
	ld.shared.u32 	%r23, [%r3];
	atom.global.add.u32 	%r24, [%rd8], %r23;
$L__BB0_6:
	ret;

}
	// .globl	_Z14exclusive_scanPiS_
.visible .entry _Z14exclusive_scanPiS_(
	.param .u64 .ptr .align 1 _Z14exclusive_scanPiS__param_0,
	.param .u64 .ptr .align 1 _Z14exclusive_scanPiS__param_1
)
{
	.reg .pred 	%p<7>;
	.reg .b32 	%r<31>;
	.reg .b64 	%rd<9>;
	// demoted variable
	.shared .align 4 .b8 _ZZ14exclusive_scanPiS_E4temp[40];
	ld.param.u64 	%rd1, [_Z14exclusive_scanPiS__param_0];
	ld.param.u64 	%rd2, [_Z14exclusive_scanPiS__param_1];
	mov.u32 	%r1, %tid.x;
	setp.gt.u32 	%p1, %r1, 9;
	shl.b32 	%r11, %r1, 2;
	mov.u32 	%r12, _ZZ14exclusive_scanPiS_E4temp;
	add.s32 	%r2, %r12, %r11;
	@%p1 bra 	$L__BB1_2;
	cvta.to.global.u64 	%rd3, %rd1;
	mul.wide.u32 	%rd4, %r1, 4;
	add.s64 	%rd5, %rd3, %rd4;
	ld.global.u32 	%r13, [%rd5];
	st.shared.u32 	[%r2], %r13;
$L__BB1_2:
	bar.sync 	0;
	setp.eq.s32 	%p2, %r1, 0;
	mov.b32 	%r27, 0;
	@%p2 bra 	$L__BB1_4;
	ld.shared.u32 	%r27, [%r2+-4];
$L__BB1_4:
	bar.sync 	0;
	ld.shared.u32 	%r16, [%r2];
	add.s32 	%r17, %r16, %r27;
	st.shared.u32 	[%r2], %r17;
	bar.sync 	0;
	setp.lt.u32 	%p3, %r1, 2;
	mov.b32 	%r28, 0;
	@%p3 bra 	$L__BB1_6;
	ld.shared.u32 	%r28, [%r2+-8];
$L__BB1_6:
	bar.sync 	0;
	ld.shared.u32 	%r19, [%r2];
	add.s32 	%r20, %r19, %r28;
	st.shared.u32 	[%r2], %r20;
	bar.sync 	0;
	setp.lt.u32 	%p4, %r1, 4;
	mov.b32 	%r29, 0;
	@%p4 bra 	$L__BB1_8;
	ld.shared.u32 	%r29, [%r2+-16];
$L__BB1_8:
	bar.sync 	0;
	ld.shared.u32 	%r22, [%r2];
	add.s32 	%r23, %r22, %r29;
	st.shared.u32 	[%r2], %r23;
	bar.sync 	0;
	setp.lt.u32 	%p5, %r1, 8;
	mov.b32 	%r30, 0;
	@%p5 bra 	$L__BB1_10;
	ld.shared.u32 	%r30, [%r2+-32];
$L__BB1_10:
	setp.gt.u32 	%p6, %r1, 9;
	bar.sync 	0;
	ld.shared.u32 	%r24, [%r2];
	add.s32 	%r25, %r24, %r30;
	st.shared.u32 	[%r2], %r25;
	bar.sync 	0;
	@%p6 bra 	$L__BB1_12;
	ld.shared.u32 	%r26, [%r2];
	cvta.to.global.u64 	%rd6, %rd2;
	mul.wide.u32 	%rd7, %r1, 4;
	add.s64 	%rd8, %rd6, %rd7;
	st.global.u32 	[%rd8], %r26;
$L__BB1_12:
	ret;

}
	// .globl	_Z14reorder_kernelPiS_S_ii
.visible .entry _Z14reorder_kernelPiS_S_ii(
	.param .u64 .ptr .align 1 _Z14reorder_kernelPiS_S_ii_param_0,
	.param .u64 .ptr .align 1 _Z14reorder_kernelPiS_S_ii_param_1,
	.param .u64 .ptr .align 1 _Z14reorder_kernelPiS_S_ii_param_2,
	.param .u32 _Z14reorder_kernelPiS_S_ii_param_3,
	.param .u32 _Z14reorder_kernelPiS_S_ii_param_4
)
{
	.reg .pred 	%p<2>;
	.reg .b32 	%r<19>;
	.reg .b64 	%rd<13>;

	ld.param.u64 	%rd1, [_Z14reorder_kernelPiS_S_ii_param_0];
	ld.param.u64 	%rd2, [_Z14reorder_kernelPiS_S_ii_param_1];
	ld.param.u64 	%rd3, [_Z14reorder_kernelPiS_S_ii_param_2];
	ld.param.u32 	%r3, [_Z14reorder_kernelPiS_S_ii_param_3];
	ld.param.u32 	%r2, [_Z14reorder_kernelPiS_S_ii_param_4];
	mov.u32 	%r4, %tid.x;
	mov.u32 	%r5, %ctaid.x;
	mov.u32 	%r6, %ntid.x;
	mad.lo.s32 	%r1, %r5, %r6, %r4;
	setp.ge.s32 	%p1, %r1, %r3;
	@%p1 bra 	$L__BB2_2;
	cvta.to.global.u64 	%rd4, %rd1;
	cvta.to.global.u64 	%rd5, %rd3;
	cvta.to.global.u64 	%rd6, %rd2;
	mul.wide.s32 	%rd7, %r1, 4;
	add.s64 	%rd8, %rd4, %rd7;
	ld.global.u32 	%r7, [%rd8];
	div.s32 	%r8, %r7, %r2;
	mul.hi.s32 	%r9, %r8, 1717986919;
	shr.u32 	%r10, %r9, 31;
	shr.s32 	%r11, %r9, 2;
	add.s32 	%r12, %r11, %r10;
	mul.lo.s32 	%r13, %r12, 10;
	sub.s32 	%r14, %r8, %r13;
	mul.wide.s32 	%rd9, %r14, 4;
	add.s64 	%rd10, %rd5, %rd9;
	ld.global.u32 	%r15, [%rd10];
	atom.global.add.u32 	%r16, [%rd10], 1;
	add.s32 	%r17, %r16, %r15;
	ld.global.u32 	%r18, [%rd8];
	mul.wide.s32 	%rd11, %r17, 4;
	add.s64 	%rd12, %rd6, %rd11;
	st.global.u32 	[%rd12], %r18;
$L__BB2_2:
	ret;

}


// ===== COMPILED SASS (sm_100) =====

	.target	sm_100

	.elftype	@"ET_EXEC"


//--------------------- .note.nv.tkinfo           --------------------------
	.section	.note.nv.tkinfo,"",@"SHT_NOTE"
	.sectionflags	@"SHF_NOTE_NV_TKINFO"
	.tkinfo
        /*0018*/ 	.word	0x00000002
        /*0030*/ 	.string	""
        /*0030*/ 	.string	"ptxas"
        /*0030*/ 	.string	"Cuda compilation tools, release 13.0, V13.0.88"
        /*0030*/ 	.string	"Build cuda_13.0.r13.0/compiler.36424714_0"
        /*0030*/ 	.string	"-arch sm_100 -m 64 "



//--------------------- .note.nv.cuinfo           --------------------------
	.section	.note.nv.cuinfo,"",@"SHT_NOTE"
	.sectionflags	@"SHF_NOTE_NV_CUINFO"
        /*0018*/ 	.short	0x0002
        /*001a*/ 	.short	0x0064
        /*001c*/ 	.short	0x0082
	.zero		2


//--------------------- .nv.info                  --------------------------
	.section	.nv.info,"",@"SHT_CUDA_INFO"
	.align	4


	//----- nvinfo : EIATTR_REGCOUNT
	.align		4
        /*0000*/ 	.byte	0x04, 0x2f
        /*0002*/ 	.short	(.L_1 - .L_0)
	.align		4
.L_0:
        /*0004*/ 	.word	index@(_Z20counting_sort_kernelPiS_S_ii)
        /*0008*/ 	.word	0x0000000e


	//----- nvinfo : EIATTR_FRAME_SIZE
	.align		4
.L_1:
        /*000c*/ 	.byte	0x04, 0x11
        /*000e*/ 	.short	(.L_3 - .L_2)
	.align		4
.L_2:
        /*0010*/ 	.word	index@(_Z20counting_sort_kernelPiS_S_ii)
        /*0014*/ 	.word	0x00000000


	//----- nvinfo : EIATTR_REGCOUNT
	.align		4
.L_3:
        /*0018*/ 	.byte	0x04, 0x2f
        /*001a*/ 	.short	(.L_5 - .L_4)
	.align		4
.L_4:
        /*001c*/ 	.word	index@(_Z14exclusive_scanPiS_)
        /*0020*/ 	.word	0x0000000a


	//----- nvinfo : EIATTR_FRAME_SIZE
	.align		4
.L_5:
        /*0024*/ 	.byte	0x04, 0x11
        /*0026*/ 	.short	(.L_7 - .L_6)
	.align		4
.L_6:
        /*0028*/ 	.word	index@(_Z14exclusive_scanPiS_)
        /*002c*/ 	.word	0x00000000


	//----- nvinfo : EIATTR_REGCOUNT
	.align		4
.L_7:
        /*0030*/ 	.byte	0x04, 0x2f
        /*0032*/ 	.short	(.L_9 - .L_8)
	.align		4
.L_8:
        /*0034*/ 	.word	index@(_Z14reorder_kernelPiS_S_ii)
        /*0038*/ 	.word	0x0000000e


	//----- nvinfo : EIATTR_FRAME_SIZE
	.align		4
.L_9:
        /*003c*/ 	.byte	0x04, 0x11
        /*003e*/ 	.short	(.L_11 - .L_10)
	.align		4
.L_10:
        /*0040*/ 	.word	index@(_Z14reorder_kernelPiS_S_ii)
        /*0044*/ 	.word	0x00000000


	//----- nvinfo : EIATTR_MIN_STACK_SIZE
	.align		4
.L_11:
        /*0048*/ 	.byte	0x04, 0x12
        /*004a*/ 	.short	(.L_13 - .L_12)
	.align		4
.L_12:
        /*004c*/ 	.word	index@(_Z14reorder_kernelPiS_S_ii)
        /*0050*/ 	.word	0x00000000


	//----- nvinfo : EIATTR_MIN_STACK_SIZE
	.align		4
.L_13:
        /*0054*/ 	.byte	0x04, 0x12
        /*0056*/ 	.short	(.L_15 - .L_14)
	.align		4
.L_14:
        /*0058*/ 	.word	index@(_Z14exclusive_scanPiS_)
        /*005c*/ 	.word	0x00000000


	//----- nvinfo : EIATTR_MIN_STACK_SIZE
	.align		4
.L_15:
        /*0060*/ 	.byte	0x04, 0x12
        /*0062*/ 	.short	(.L_17 - .L_16)
	.align		4
.L_16:
        /*0064*/ 	.word	index@(_Z20counting_sort_kernelPiS_S_ii)
        /*0068*/ 	.word	0x00000000
.L_17:


//--------------------- .nv.compat                --------------------------
	.section	.nv.compat,"",@"SHT_CUDA_COMPAT_INFO"
	.align	4
        /*0000*/ 	.byte	0x02, 0x09, 0x00, 0x00, 0x02, 0x02, 0x01, 0x00, 0x02, 0x05, 0x05, 0x00, 0x03, 0x07, 0x01, 0x01
        /*0010*/ 	.byte	0x02, 0x03, 0x00, 0x00, 0x02, 0x06, 0x01, 0x00, 0x04, 0x0b, 0x08, 0x00, 0x09, 0x00, 0x00, 0x00
        /*0020*/ 	.byte	0x00, 0x00, 0x00, 0x00


//--------------------- .nv.info._Z14reorder_kernelPiS_S_ii --------------------------
	.section	.nv.info._Z14reorder_kernelPiS_S_ii,"",@"SHT_CUDA_INFO"
	.sectionflags	@""
	.align	4


	//----- nvinfo : EIATTR_CUDA_API_VERSION
	.align		4
        /*0000*/ 	.byte	0x04, 0x37
        /*0002*/ 	.short	(.L_19 - .L_18)
.L_18:
        /*0004*/ 	.word	0x00000082


	//----- nvinfo : EIATTR_KPARAM_INFO
	.align		4
.L_19:
        /*0008*/ 	.byte	0x04, 0x17
        /*000a*/ 	.short	(.L_21 - .L_20)
.L_20:
        /*000c*/ 	.word	0x00000000
        /*0010*/ 	.short	0x0004
        /*0012*/ 	.short	0x001c
        /*0014*/ 	.byte	0x00, 0xf0, 0x11, 0x00


	//----- nvinfo : EIATTR_KPARAM_INFO
	.align		4
.L_21:
        /*0018*/ 	.byte	0x04, 0x17
        /*001a*/ 	.short	(.L_23 - .L_22)
.L_22:
        /*001c*/ 	.word	0x00000000
        /*0020*/ 	.short	0x0003
        /*0022*/ 	.short	0x0018
        /*0024*/ 	.byte	0x00, 0xf0, 0x11, 0x00


	//----- nvinfo : EIATTR_KPARAM_INFO
	.align		4
.L_23:
        /*0028*/ 	.byte	0x04, 0x17
        /*002a*/ 	.short	(.L_25 - .L_24)
.L_24:
        /*002c*/ 	.word	0x00000000
        /*0030*/ 	.short	0x0002
        /*0032*/ 	.short	0x0010
        /*0034*/ 	.byte	0x00, 0xf5, 0x21, 0x00


	//----- nvinfo : EIATTR_KPARAM_INFO
	.align		4
.L_25:
        /*0038*/ 	.byte	0x04, 0x17
        /*003a*/ 	.short	(.L_27 - .L_26)
.L_26:
        /*003c*/ 	.word	0x00000000
        /*0040*/ 	.short	0x0001
        /*0042*/ 	.short	0x0008
        /*0044*/ 	.byte	0x00, 0xf5, 0x21, 0x00


	//----- nvinfo : EIATTR_KPARAM_INFO
	.align		4
.L_27:
        /*0048*/ 	.byte	0x04, 0x17
        /*004a*/ 	.short	(.L_29 - .L_28)
.L_28:
        /*004c*/ 	.word	0x00000000
        /*0050*/ 	.short	0x0000
        /*0052*/ 	.short	0x0000
        /*0054*/ 	.byte	0x00, 0xf5, 0x21, 0x00


	//----- nvinfo : EIATTR_SPARSE_MMA_MASK
	.align		4
.L_29:
        /*0058*/ 	.byte	0x03, 0x50
        /*005a*/ 	.short	0x0000


	//----- nvinfo : EIATTR_MAXREG_COUNT
	.align		4
        /*005c*/ 	.byte	0x03, 0x1b
        /*005e*/ 	.short	0x00ff


	//----- nvinfo : EIATTR_MERCURY_ISA_VERSION
	.align		4
        /*0060*/ 	.byte	0x03, 0x5f
        /*0062*/ 	.short	0x0101


	//----- nvinfo : EIATTR_VRC_CTA_INIT_COUNT
	.align		4
        /*0064*/ 	.byte	0x02, 0x4a
	.zero		1
	.zero		1


	//----- nvinfo : EIATTR_EXIT_INSTR_OFFSETS
	.align		4
        /*0068*/ 	.byte	0x04, 0x1c
        /*006a*/ 	.short	(.L_31 - .L_30)


	//   ....[0]....
.L_30:
        /*006c*/ 	.word	0x00000070


	//   ....[1]....
        /*0070*/ 	.word	0x00000330


	//----- nvinfo : EIATTR_CBANK_PARAM_SIZE
	.align		4
.L_31:
        /*0074*/ 	.byte	0x03, 0x19
        /*0076*/ 	.short	0x0020


	//----- nvinfo : EIATTR_PARAM_CBANK
	.align		4
        /*0078*/ 	.byte	0x04, 0x0a
        /*007a*/ 	.short	(.L_33 - .L_32)
	.align		4
.L_32:
        /*007c*/ 	.word	index@(.nv.constant0._Z14reorder_kernelPiS_S_ii)
        /*0080*/ 	.short	0x0380
        /*0082*/ 	.short	0x0020


	//----- nvinfo : EIATTR_SW_WAR
	.align		4
.L_33:
        /*0084*/ 	.byte	0x04, 0x36
        /*0086*/ 	.short	(.L_35 - .L_34)
.L_34:
        /*0088*/ 	.word	0x00000008
.L_35:


//--------------------- .nv.info._Z14exclusive_scanPiS_ --------------------------
	.section	.nv.info._Z14exclusive_scanPiS_,"",@"SHT_CUDA_INFO"
	.sectionflags	@""
	.align	4


	//----- nvinfo : EIATTR_CUDA_API_VERSION
	.align		4
        /*0000*/ 	.byte	0x04, 0x37
        /*0002*/ 	.short	(.L_37 - .L_36)
.L_36:
        /*0004*/ 	.word	0x00000082


	//----- nvinfo : EIATTR_KPARAM_INFO
	.align		4
.L_37:
        /*0008*/ 	.byte	0x04, 0x17
        /*000a*/ 	.short	(.L_39 - .L_38)
.L_38:
        /*000c*/ 	.word	0x00000000
        /*0010*/ 	.short	0x0001
        /*0012*/ 	.short	0x0008
        /*0014*/ 	.byte	0x00, 0xf5, 0x21, 0x00


	//----- nvinfo : EIATTR_KPARAM_INFO
	.align		4
.L_39:
        /*0018*/ 	.byte	0x04, 0x17
        /*001a*/ 	.short	(.L_41 - .L_40)
.L_40:
        /*001c*/ 	.word	0x00000000
        /*0020*/ 	.short	0x0000
        /*0022*/ 	.short	0x0000
        /*0024*/ 	.byte	0x00, 0xf5, 0x21, 0x00


	//----- nvinfo : EIATTR_SPARSE_MMA_MASK
	.align		4
.L_41:
        /*0028*/ 	.byte	0x03, 0x50
        /*002a*/ 	.short	0x0000


	//----- nvinfo : EIATTR_MAXREG_COUNT
	.align		4
        /*002c*/ 	.byte	0x03, 0x1b
        /*002e*/ 	.short	0x00ff


	//----- nvinfo : EIATTR_NUM_BARRIERS
	.align		4
        /*0030*/ 	.byte	0x02, 0x4c
        /*0032*/ 	.byte	0x01
	.zero		1


	//----- nvinfo : EIATTR_MERCURY_ISA_VERSION
	.align		4
        /*0034*/ 	.byte	0x03, 0x5f
        /*0036*/ 	.short	0x0101


	//----- nvinfo : EIATTR_VRC_CTA_INIT_COUNT
	.align		4
        /*0038*/ 	.byte	0x02, 0x4a
	.zero		1
	.zero		1


	//----- nvinfo : EIATTR_EXIT_INSTR_OFFSETS
	.align		4
        /*003c*/ 	.byte	0x04, 0x1c
        /*003e*/ 	.short	(.L_43 - .L_42)


	//   ....[0]....
.L_42:
        /*0040*/ 	.word	0x000002d0


	//   ....[1]....
        /*0044*/ 	.word	0x00000320


	//----- nvinfo : EIATTR_CBANK_PARAM_SIZE
	.align		4
.L_43:
        /*0048*/ 	.byte	0x03, 0x19
        /*004a*/ 	.short	0x0010


	//----- nvinfo : EIATTR_PARAM_CBANK
	.align		4
        /*004c*/ 	.byte	0x04, 0x0a
        /*004e*/ 	.short	(.L_45 - .L_44)
	.align		4
.L_44:
        /*0050*/ 	.word	index@(.nv.constant0._Z14exclusive_scanPiS_)
        /*0054*/ 	.short	0x0380
        /*0056*/ 	.short	0x0010


	//----- nvinfo : EIATTR_SW_WAR
	.align		4
.L_45:
        /*0058*/ 	.byte	0x04, 0x36
        /*005a*/ 	.short	(.L_47 - .L_46)
.L_46:
        /*005c*/ 	.word	0x00000008
.L_47:


//--------------------- .nv.info._Z20counting_sort_kernelPiS_S_ii --------------------------
	.section	.nv.info._Z20counting_sort_kernelPiS_S_ii,"",@"SHT_CUDA_INFO"
	.sectionflags	@""
	.align	4


	//----- nvinfo : EIATTR_CUDA_API_VERSION
	.align		4
        /*0000*/ 	.byte	0x04, 0x37
        /*0002*/ 	.short	(.L_49 - .L_48)
.L_48:
        /*0004*/ 	.word	0x00000082


	//----- nvinfo : EIATTR_KPARAM_INFO
	.align		4
.L_49:
        /*0008*/ 	.byte	0x04, 0x17
        /*000a*/ 	.short	(.L_51 - .L_50)
.L_50:
        /*000c*/ 	.word	0x00000000
        /*0010*/ 	.short	0x0004
        /*0012*/ 	.short	0x001c
        /*0014*/ 	.byte	0x00, 0xf0, 0x11, 0x00


	//----- nvinfo : EIATTR_KPARAM_INFO
	.align		4
.L_51:
        /*0018*/ 	.byte	0x04, 0x17
        /*001a*/ 	.short	(.L_53 - .L_52)
.L_52:
        /*001c*/ 	.word	0x00000000
        /*0020*/ 	.short	0x0003
        /*0022*/ 	.short	0x0018
        /*0024*/ 	.byte	0x00, 0xf0, 0x11, 0x00


	//----- nvinfo : EIATTR_KPARAM_INFO
	.align		4
.L_53:
        /*0028*/ 	.byte	0x04, 0x17
        /*002a*/ 	.short	(.L_55 - .L_54)
.L_54:
        /*002c*/ 	.word	0x00000000
        /*0030*/ 	.short	0x0002
        /*0032*/ 	.short	0x0010
        /*0034*/ 	.byte	0x00, 0xf5, 0x21, 0x00


	//----- nvinfo : EIATTR_KPARAM_INFO
	.align		4
.L_55:
        /*0038*/ 	.byte	0x04, 0x17
        /*003a*/ 	.short	(.L_57 - .L_56)
.L_56:
        /*003c*/ 	.word	0x00000000
        /*0040*/ 	.short	0x0001
        /*0042*/ 	.short	0x0008
        /*0044*/ 	.byte	0x00, 0xf5, 0x21, 0x00


	//----- nvinfo : EIATTR_KPARAM_INFO
	.align		4
.L_57:
        /*0048*/ 	.byte	0x04, 0x17
        /*004a*/ 	.short	(.L_59 - .L_58)
.L_58:
        /*004c*/ 	.word	0x00000000
        /*0050*/ 	.short	0x0000
        /*0052*/ 	.short	0x0000
        /*0054*/ 	.byte	0x00, 0xf5, 0x21, 0x00


	//----- nvinfo : EIATTR_SPARSE_MMA_MASK
	.align		4
.L_59:
        /*0058*/ 	.byte	0x03, 0x50
        /*005a*/ 	.short	0x0000


	//----- nvinfo : EIATTR_MAXREG_COUNT
	.align		4
        /*005c*/ 	.byte	0x03, 0x1b
        /*005e*/ 	.short	0x00ff


	//----- nvinfo : EIATTR_NUM_BARRIERS
	.align		4
        /*0060*/ 	.byte	0x02, 0x4c
        /*0062*/ 	.byte	0x01
	.zero		1


	//----- nvinfo : EIATTR_MERCURY_ISA_VERSION
	.align		4
        /*0064*/ 	.byte	0x03, 0x5f
        /*0066*/ 	.short	0x0101


	//----- nvinfo : EIATTR_VRC_CTA_INIT_COUNT
	.align		4
        /*0068*/ 	.byte	0x02, 0x4a
	.zero		1
	.zero		1


	//----- nvinfo : EIATTR_EXIT_INSTR_OFFSETS
	.align		4
        /*006c*/ 	.byte	0x04, 0x1c
        /*006e*/ 	.short	(.L_61 - .L_60)


	//   ....[0]....
.L_60:
        /*0070*/ 	.word	0x00000340


	//   ....[1]....
        /*0074*/ 	.word	0x00000390


	//----- nvinfo : EIATTR_CRS_STACK_SIZE
	.align		4
.L_61:
        /*0078*/ 	.byte	0x04, 0x1e
        /*007a*/ 	.short	(.L_63 - .L_62)
.L_62:
        /*007c*/ 	.word	0x00000000


	//----- nvinfo : EIATTR_CBANK_PARAM_SIZE
	.align		4
.L_63:
        /*0080*/ 	.byte	0x03, 0x19
        /*0082*/ 	.short	0x0020


	//----- nvinfo : EIATTR_PARAM_CBANK
	.align		4
        /*0084*/ 	.byte	0x04, 0x0a
        /*0086*/ 	.short	(.L_65 - .L_64)
	.align		4
.L_64:
        /*0088*/ 	.word	index@(.nv.constant0._Z20counting_sort_kernelPiS_S_ii)
        /*008c*/ 	.short	0x0380
        /*008e*/ 	.short	0x0020


	//----- nvinfo : EIATTR_SW_WAR
	.align		4
.L_65:
        /*0090*/ 	.byte	0x04, 0x36
        /*0092*/ 	.short	(.L_67 - .L_66)
.L_66:
        /*0094*/ 	.word	0x00000008
.L_67:


//--------------------- .nv.callgraph             --------------------------
	.section	.nv.callgraph,"",@"SHT_CUDA_CALLGRAPH"
	.align	4
	.sectionentsize	8
	.align		4
        /*0000*/ 	.word	0x00000000
	.align		4
        /*0004*/ 	.word	0xffffffff
	.align		4
        /*0008*/ 	.word	0x00000000
	.align		4
        /*000c*/ 	.word	0xfffffffe
	.align		4
        /*0010*/ 	.word	0x00000000
	.align		4
        /*0014*/ 	.word	0xfffffffd
	.align		4
        /*0018*/ 	.word	0x00000000
	.align		4
        /*001c*/ 	.word	0xfffffffc


//--------------------- .text._Z14reorder_kernelPiS_S_ii --------------------------
	.section	.text._Z14reorder_kernelPiS_S_ii,"ax",@progbits
	.align	128
        .global         _Z14reorder_kernelPiS_S_ii
        .type           _Z14reorder_kernelPiS_S_ii,@function
        .size           _Z14reorder_kernelPiS_S_ii,(.L_x_5 - _Z14reorder_kernelPiS_S_ii)
        .other          _Z14reorder_kernelPiS_S_ii,@"STO_CUDA_ENTRY STV_DEFAULT"
_Z14reorder_kernelPiS_S_ii:
.text._Z14reorder_kernelPiS_S_ii:
[----:B------:R-:W-:Y:S01]  /*0000*/  LDC R1, c[0x0][0x37c] ;  /* 0x0000df00ff017b82 */ /* 0x000fe20000000800 */
[----:B------:R-:W0:Y:S07]  /*0010*/  S2R R5, SR_TID.X ;  /* 0x0000000000057919 */ /* 0x000e2e0000002100 */
[----:B------:R-:W0:Y:S01]  /*0020*/  S2UR UR4, SR_CTAID.X ;  /* 0x00000000000479c3 */ /* 0x000e220000002500 */
[----:B------:R-:W1:Y:S07]  /*0030*/  LDCU UR5, c[0x0][0x398] ;  /* 0x00007300ff0577ac */ /* 0x000e6e0008000800 */
[----:B------:R-:W0:Y:S02]  /*0040*/  LDC R0, c[0x0][0x360] ;  /* 0x0000d800ff007b82 */ /* 0x000e240000000800 */
[----:B0-----:R-:W-:-:S05]  /*0050*/  IMAD R5, R0, UR4, R5 ;  /* 0x0000000400057c24 */ /* 0x001fca000f8e0205 */
[----:B-1----:R-:W-:-:S13]  /*0060*/  ISETP.GE.AND P0, PT, R5, UR5, PT ;  /* 0x0000000505007c0c */ /* 0x002fda000bf06270 */
[----:B------:R-:W-:Y:S05]  /*0070*/  @P0 EXIT ;  /* 0x000000000000094d */ /* 0x000fea0003800000 */
[----:B------:R-:W0:Y:S01]  /*0080*/  LDC.64 R2, c[0x0][0x380] ;  /* 0x0000e000ff027b82 */ /* 0x000e220000000a00 */
[----:B------:R-:W1:Y:S07]  /*0090*/  LDCU.64 UR4, c[0x0][0x358] ;  /* 0x00006b00ff0477ac */ /* 0x000e6e0008000a00 */
[----:B------:R-:W2:Y:S01]  /*00a0*/  LDC R9, c[0x0][0x39c] ;  /* 0x0000e700ff097b82 */ /* 0x000ea20000000800 */
[----:B0-----:R-:W-:-:S05]  /*00b0*/  IMAD.WIDE R2, R5, 0x4, R2 ;  /* 0x0000000405027825 */ /* 0x001fca00078e0202 */
[----:B-1----:R-:W3:Y:S01]  /*00c0*/  LDG.E R0, desc[UR4][R2.64] ;  /* 0x0000000402007981 */ /* 0x002ee2000c1e1900 */
[----:B--2---:R-:W-:-:S04]  /*00d0*/  IABS R7, R9 ;  /* 0x0000000900077213 */ /* 0x004fc80000000000 */
[----:B------:R-:W0:Y:S08]  /*00e0*/  I2F.RP R6, R7 ;  /* 0x0000000700067306 */ /* 0x000e300000209400 */
[----:B0-----:R-:W0:Y:S02]  /*00f0*/  MUFU.RCP R6, R6 ;  /* 0x0000000600067308 */ /* 0x001e240000001000 */
[----:B0-----:R-:W-:-:S06]  /*0100*/  VIADD R4, R6, 0xffffffe ;  /* 0x0ffffffe06047836 */ /* 0x001fcc0000000000 */
[----:B------:R0:W1:Y:S02]  /*0110*/  F2I.FTZ.U32.TRUNC.NTZ R5, R4 ;  /* 0x0000000400057305 */ /* 0x000064000021f000 */
[----:B0-----:R-:W-:Y:S01]  /*0120*/  IMAD.MOV.U32 R4, RZ, RZ, RZ ;  /* 0x000000ffff047224 */ /* 0x001fe200078e00ff */
[----:B-1----:R-:W-:-:S05]  /*0130*/  IADD3 R8, PT, PT, RZ, -R5, RZ ;  /* 0x80000005ff087210 */ /* 0x002fca0007ffe0ff */
[----:B------:R-:W-:-:S04]  /*0140*/  IMAD R11, R8, R7, RZ ;  /* 0x00000007080b7224 */ /* 0x000fc800078e02ff */
[----:B------:R-:W-:-:S04]  /*0150*/  IMAD.HI.U32 R5, R5, R11, R4 ;  /* 0x0000000b05057227 */ /* 0x000fc800078e0004 */
[----:B------:R-:W-:Y:S01]  /*0160*/  HFMA2 R11, -RZ, RZ, 0, 5.9604644775390625e-08 ;  /* 0x00000001ff0b7431 */ /* 0x000fe200000001ff */
[----:B---3--:R-:W-:Y:S02]  /*0170*/  IABS R8, R0 ;  /* 0x0000000000087213 */ /* 0x008fe40000000000 */
[----:B------:R-:W-:-:S03]  /*0180*/  LOP3.LUT R0, R0, R9, RZ, 0x3c, !PT ;  /* 0x0000000900007212 */ /* 0x000fc600078e3cff */
[----:B------:R-:W-:Y:S01]  /*0190*/  IMAD.HI.U32 R5, R5, R8, RZ ;  /* 0x0000000805057227 */ /* 0x000fe200078e00ff */
[----:B------:R-:W-:-:S04]  /*01a0*/  ISETP.GE.AND P1, PT, R0, RZ, PT ;  /* 0x000000ff0000720c */ /* 0x000fc80003f26270 */
[----:B------:R-:W-:-:S05]  /*01b0*/  IADD3 R6, PT, PT, -R5, RZ, RZ ;  /* 0x000000ff05067210 */ /* 0x000fca0007ffe1ff */
[----:B------:R-:W-:-:S05]  /*01c0*/  IMAD R6, R7, R6, R8 ;  /* 0x0000000607067224 */ /* 0x000fca00078e0208 */
[----:B------:R-:W-:-:S13]  /*01d0*/  ISETP.GT.U32.AND P2, PT, R7, R6, PT ;  /* 0x000000060700720c */ /* 0x000fda0003f44070 */
[----:B------:R-:W-:Y:S01]  /*01e0*/  @!P2 IMAD.IADD R6, R6, 0x1, -R7 ;  /* 0x000000010606a824 */ /* 0x000fe200078e0a07 */
[----:B------:R-:W-:Y:S02]  /*01f0*/  @!P2 IADD3 R5, PT, PT, R5, 0x1, RZ ;  /* 0x000000010505a810 */ /* 0x000fe40007ffe0ff */
[----:B------:R-:W-:Y:S02]  /*0200*/  ISETP.NE.AND P2, PT, R9, RZ, PT ;  /* 0x000000ff0900720c */ /* 0x000fe40003f45270 */
[----:B------:R-:W-:-:S13]  /*0210*/  ISETP.GE.U32.AND P0, PT, R6, R7, PT ;  /* 0x000000070600720c */ /* 0x000fda0003f06070 */
[----:B------:R-:W-:-:S05]  /*0220*/  @P0 VIADD R5, R5, 0x1 ;  /* 0x0000000105050836 */ /* 0x000fca0000000000 */
[----:B------:R-:W-:Y:S02]  /*0230*/  MOV R0, R5 ;  /* 0x0000000500007202 */ /* 0x000fe40000000f00 */
[----:B------:R-:W0:Y:S03]  /*0240*/  LDC.64 R4, c[0x0][0x390] ;  /* 0x0000e400ff047b82 */ /* 0x000e260000000a00 */
[----:B------:R-:W-:Y:S01]  /*0250*/  @!P1 IMAD.MOV R0, RZ, RZ, -R0 ;  /* 0x000000ffff009224 */ /* 0x000fe200078e0a00 */
[----:B------:R-:W-:-:S05]  /*0260*/  @!P2 LOP3.LUT R0, RZ, R9, RZ, 0x33, !PT ;  /* 0x00000009ff00a212 */ /* 0x000fca00078e33ff */
[----:B------:R-:W-:-:S05]  /*0270*/  IMAD.HI R6, R0, 0x66666667, RZ ;  /* 0x6666666700067827 */ /* 0x000fca00078e02ff */
[----:B------:R-:W-:-:S04]  /*0280*/  SHF.R.U32.HI R7, RZ, 0x1f, R6 ;  /* 0x0000001fff077819 */ /* 0x000fc80000011606 */
[----:B------:R-:W-:-:S05]  /*0290*/  LEA.HI.SX32 R7, R6, R7, 0x1e ;  /* 0x0000000706077211 */ /* 0x000fca00078ff2ff */
[----:B------:R-:W-:-:S04]  /*02a0*/  IMAD R7, R7, -0xa, R0 ;  /* 0xfffffff607077824 */ /* 0x000fc800078e0200 */
[----:B0-----:R-:W-:Y:S02]  /*02b0*/  IMAD.WIDE R4, R7, 0x4, R4 ;  /* 0x0000000407047825 */ /* 0x001fe400078e0204 */
[----:B------:R-:W0:Y:S03]  /*02c0*/  LDC.64 R6, c[0x0][0x388] ;  /* 0x0000e200ff067b82 */ /* 0x000e260000000a00 */
[----:B------:R-:W2:Y:S04]  /*02d0*/  LDG.E R0, desc[UR4][R4.64] ;  /* 0x0000000404007981 */ /* 0x000ea8000c1e1900 */
[----:B------:R-:W2:Y:S04]  /*02e0*/  ATOMG.E.ADD.STRONG.GPU PT, R9, desc[UR4][R4.64], R11 ;  /* 0x8000000b040979a8 */ /* 0x000ea800081ef104 */
[----:B------:R-:W3:Y:S01]  /*02f0*/  LDG.E R3, desc[UR4][R2.64] ;  /* 0x0000000402037981 */ /* 0x000ee2000c1e1900 */
[----:B--2---:R-:W-:-:S04]  /*0300*/  IMAD.IADD R9, R0, 0x1, R9 ;  /* 0x0000000100097824 */ /* 0x004fc800078e0209 */
[----:B0-----:R-:W-:-:S05]  /*0310*/  IMAD.WIDE R6, R9, 0x4, R6 ;  /* 0x0000000409067825 */ /* 0x001fca00078e0206 */
[----:B---3--:R-:W-:Y:S01]  /*0320*/  STG.E desc[UR4][R6.64], R3 ;  /* 0x0000000306007986 */ /* 0x008fe2000c101904 */
[----:B------:R-:W-:Y:S05]  /*0330*/  EXIT ;  /* 0x000000000000794d */ /* 0x000fea0003800000 */
.L_x_0:
[----:B------:R-:W-:-:S00]  /*0340*/  BRA `(.L_x_0) ;  /* 0xfffffffc00fc7947 */ /* 0x000fc0000383ffff */
[----:B------:R-:W-:-:S00]  /*0350*/  NOP ;  /* 0x0000000000007918 */ /* 0x000fc00000000000 */
        /* <DEDUP_REMOVED lines=10> */
.L_x_5:


//--------------------- .text._Z14exclusive_scanPiS_ --------------------------
	.section	.text._Z14exclusive_scanPiS_,"ax",@progbits
	.align	128
        .global         _Z14exclusive_scanPiS_
        .type           _Z14exclusive_scanPiS_,@function
        .size           _Z14exclusive_scanPiS_,(.L_x_6 - _Z14exclusive_scanPiS_)
        .other          _Z14exclusive_scanPiS_,@"STO_CUDA_ENTRY STV_DEFAULT"
_Z14exclusive_scanPiS_:
.text._Z14exclusive_scanPiS_:
[----:B------:R-:W-:Y:S01]  /*0000*/  LDC R1, c[0x0][0x37c] ;  /* 0x0000df00ff017b82 */ /* 0x000fe20000000800 */
[----:B------:R-:W0:Y:S01]  /*0010*/  S2R R7, SR_TID.X ;  /* 0x0000000000077919 */ /* 0x000e220000002100 */
[----:B------:R-:W1:Y:S01]  /*0020*/  LDCU.64 UR6, c[0x0][0x358] ;  /* 0x00006b00ff0677ac */ /* 0x000e620008000a00 */
[----:B0-----:R-:W-:-:S13]  /*0030*/  ISETP.GT.U32.AND P0, PT, R7, 0x9, PT ;  /* 0x000000090700780c */ /* 0x001fda0003f04070 */
[----:B------:R-:W0:Y:S02]  /*0040*/  @!P0 LDC.64 R2, c[0x0][0x380] ;  /* 0x0000e000ff028b82 */ /* 0x000e240000000a00 */
[----:B0-----:R-:W-:-:S06]  /*0050*/  @!P0 IMAD.WIDE.U32 R2, R7, 0x4, R2 ;  /* 0x0000000407028825 */ /* 0x001fcc00078e0002 */
[----:B-1----:R0:W2:Y:S01]  /*0060*/  @!P0 LDG.E R3, desc[UR6][R2.64] ;  /* 0x0000000602038981 */ /* 0x0020a2000c1e1900 */
[----:B------:R-:W1:Y:S01]  /*0070*/  S2UR UR5, SR_CgaCtaId ;  /* 0x00000000000579c3 */ /* 0x000e620000008800 */
[----:B------:R-:W-:Y:S01]  /*0080*/  UMOV UR4, 0x400 ;  /* 0x0000040000047882 */ /* 0x000fe20000000000 */
[----:B------:R-:W-:Y:S01]  /*0090*/  ISETP.NE.AND P1, PT, R7, RZ, PT ;  /* 0x000000ff0700720c */ /* 0x000fe20003f25270 */
[----:B------:R-:W-:Y:S02]  /*00a0*/  IMAD.MOV.U32 R4, RZ, RZ, RZ ;  /* 0x000000ffff047224 */ /* 0x000fe400078e00ff */
[----:B0-----:R-:W-:Y:S01]  /*00b0*/  HFMA2 R2, -RZ, RZ, 0, 0 ;  /* 0x00000000ff027431 */ /* 0x001fe200000001ff */
[----:B-1----:R-:W-:-:S06]  /*00c0*/  ULEA UR4, UR5, UR4, 0x18 ;  /* 0x0000000405047291 */ /* 0x002fcc000f8ec0ff */
[----:B------:R-:W-:-:S05]  /*00d0*/  LEA R0, R7, UR4, 0x2 ;  /* 0x0000000407007c11 */ /* 0x000fca000f8e10ff */
[----:B--2---:R-:W-:Y:S01]  /*00e0*/  @!P0 STS [R0], R3 ;  /* 0x0000000300008388 */ /* 0x004fe20000000800 */
[----:B------:R-:W-:Y:S06]  /*00f0*/  BAR.SYNC.DEFER_BLOCKING 0x0 ;  /* 0x0000000000007b1d */ /* 0x000fec0000010000 */
[----:B------:R-:W-:Y:S02]  /*0100*/  @P1 LDS R4, [R0+-0x4] ;  /* 0xfffffc0000041984 */ /* 0x000fe40000000800 */
[----:B------:R-:W-:Y:S01]  /*0110*/  BAR.SYNC.DEFER_BLOCKING 0x0 ;  /* 0x0000000000007b1d */ /* 0x000fe20000010000 */
[----:B------:R-:W-:-:S05]  /*0120*/  ISETP.GE.U32.AND P1, PT, R7, 0x2, PT ;  /* 0x000000020700780c */ /* 0x000fca0003f26070 */
[----:B------:R-:W0:Y:S02]  /*0130*/  LDS R5, [R0] ;  /* 0x0000000000057984 */ /* 0x000e240000000800 */
[----:B0-----:R-:W-:-:S05]  /*0140*/  IMAD.IADD R5, R5, 0x1, R4 ;  /* 0x0000000105057824 */ /* 0x001fca00078e0204 */
[----:B------:R-:W-:Y:S01]  /*0150*/  STS [R0], R5 ;  /* 0x0000000500007388 */ /* 0x000fe20000000800 */
[----:B------:R-:W-:Y:S06]  /*0160*/  BAR.SYNC.DEFER_BLOCKING 0x0 ;  /* 0x0000000000007b1d */ /* 0x000fec0000010000 */
[----:B------:R-:W-:Y:S02]  /*0170*/  @P1 LDS R2, [R0+-0x8] ;  /* 0xfffff80000021984 */ /* 0x000fe40000000800 */
[----:B------:R-:W-:Y:S01]  /*0180*/  BAR.SYNC.DEFER_BLOCKING 0x0 ;  /* 0x0000000000007b1d */ /* 0x000fe20000010000 */
[----:B------:R-:W-:-:S05]  /*0190*/  ISETP.GE.U32.AND P1, PT, R7, 0x4, PT ;  /* 0x000000040700780c */ /* 0x000fca0003f26070 */
[----:B------:R-:W0:Y:S02]  /*01a0*/  LDS R3, [R0] ;  /* 0x0000000000037984 */ /* 0x000e240000000800 */
[----:B0-----:R-:W-:Y:S02]  /*01b0*/  IMAD.IADD R3, R3, 0x1, R2 ;  /* 0x0000000103037824 */ /* 0x001fe400078e0202 */
[----:B------:R-:W-:-:S03]  /*01c0*/  IMAD.MOV.U32 R2, RZ, RZ, RZ ;  /* 0x000000ffff027224 */ /* 0x000fc600078e00ff */
[----:B------:R-:W-:Y:S01]  /*01d0*/  STS [R0], R3 ;  /* 0x0000000300007388 */ /* 0x000fe20000000800 */
[----:B------:R-:W-:Y:S06]  /*01e0*/  BAR.SYNC.DEFER_BLOCKING 0x0 ;  /* 0x0000000000007b1d */ /* 0x000fec0000010000 */
[----:B------:R-:W-:Y:S02]  /*01f0*/  @P1 LDS R2, [R0+-0x10] ;  /* 0xfffff00000021984 */ /* 0x000fe40000000800 */
[----:B------:R-:W-:Y:S01]  /*0200*/  BAR.SYNC.DEFER_BLOCKING 0x0 ;  /* 0x0000000000007b1d */ /* 0x000fe20000010000 */
[----:B------:R-:W-:-:S05]  /*0210*/  ISETP.GE.U32.AND P1, PT, R7, 0x8, PT ;  /* 0x000000080700780c */ /* 0x000fca0003f26070 */
[----:B------:R-:W0:Y:S02]  /*0220*/  LDS R5, [R0] ;  /* 0x0000000000057984 */ /* 0x000e240000000800 */
[----:B0-----:R-:W-:Y:S01]  /*0230*/  IADD3 R5, PT, PT, R5, R2, RZ ;  /* 0x0000000205057210 */ /* 0x001fe20007ffe0ff */
[----:B------:R-:W-:-:S04]  /*0240*/  IMAD.MOV.U32 R2, RZ, RZ, RZ ;  /* 0x000000ffff027224 */ /* 0x000fc800078e00ff */
[----:B------:R-:W-:Y:S01]  /*0250*/  STS [R0], R5 ;  /* 0x0000000500007388 */ /* 0x000fe20000000800 */
[----:B------:R-:W-:Y:S06]  /*0260*/  BAR.SYNC.DEFER_BLOCKING 0x0 ;  /* 0x0000000000007b1d */ /* 0x000fec0000010000 */
[----:B------:R-:W-:Y:S02]  /*0270*/  @P1 LDS R2, [R0+-0x20] ;  /* 0xffffe00000021984 */ /* 0x000fe40000000800 */
[----:B------:R-:W-:Y:S06]  /*0280*/  BAR.SYNC.DEFER_BLOCKING 0x0 ;  /* 0x0000000000007b1d */ /* 0x000fec0000010000 */
[----:B------:R-:W0:Y:S02]  /*0290*/  LDS R3, [R0] ;  /* 0x0000000000037984 */ /* 0x000e240000000800 */
[----:B0-----:R-:W-:-:S05]  /*02a0*/  IADD3 R3, PT, PT, R3, R2, RZ ;  /* 0x0000000203037210 */ /* 0x001fca0007ffe0ff */
[----:B------:R0:W-:Y:S01]  /*02b0*/  STS [R0], R3 ;  /* 0x0000000300007388 */ /* 0x0001e20000000800 */
[----:B------:R-:W-:Y:S06]  /*02c0*/  BAR.SYNC.DEFER_BLOCKING 0x0 ;  /* 0x0000000000007b1d */ /* 0x000fec0000010000 */
[----:B------:R-:W-:Y:S05]  /*02d0*/  @P0 EXIT ;  /* 0x000000000000094d */ /* 0x000fea0003800000 */
[----:B------:R-:W1:Y:S01]  /*02e0*/  LDS R5, [R0] ;  /* 0x0000000000057984 */ /* 0x000e620000000800 */
[----:B0-----:R-:W0:Y:S02]  /*02f0*/  LDC.64 R2, c[0x0][0x388] ;  /* 0x0000e200ff027b82 */ /* 0x001e240000000a00 */
[----:B0-----:R-:W-:-:S05]  /*0300*/  IMAD.WIDE.U32 R2, R7, 0x4, R2 ;  /* 0x0000000407027825 */ /* 0x001fca00078e0002 */
[----:B-1----:R-:W-:Y:S01]  /*0310*/  STG.E desc[UR6][R2.64], R5 ;  /* 0x0000000502007986 */ /* 0x002fe2000c101906 */
[----:B------:R-:W-:Y:S05]  /*0320*/  EXIT ;  /* 0x000000000000794d */ /* 0x000fea0003800000 */
.L_x_1:
        /* <DEDUP_REMOVED lines=13> */
.L_x_6:


//--------------------- .text._Z20counting_sort_kernelPiS_S_ii --------------------------
	.section	.text._Z20counting_sort_kernelPiS_S_ii,"ax",@progbits
	.align	128
        .global         _Z20counting_sort_kernelPiS_S_ii
        .type           _Z20counting_sort_kernelPiS_S_ii,@function
        .size           _Z20counting_sort_kernelPiS_S_ii,(.L_x_7 - _Z20counting_sort_kernelPiS_S_ii)
        .other          _Z20counting_sort_kernelPiS_S_ii,@"STO_CUDA_ENTRY STV_DEFAULT"
_Z20counting_sort_kernelPiS_S_ii:
.text._Z20counting_sort_kernelPiS_S_ii:
[----:B------:R-:W-:Y:S01]  /*0000*/  LDC R1, c[0x0][0x37c] ;  /* 0x0000df00ff017b82 */ /* 0x000fe20000000800 */
[----:B------:R-:W0:Y:S07]  /*0010*/  S2R R0, SR_TID.X ;  /* 0x0000000000007919 */ /* 0x000e2e0000002100 */
[----:B------:R-:W1:Y:S01]  /*0020*/  S2UR UR6, SR_CTAID.X ;  /* 0x00000000000679c3 */ /* 0x000e620000002500 */
[----:B------:R-:W2:Y:S01]  /*0030*/  LDCU UR7, c[0x0][0x398] ;  /* 0x00007300ff0777ac */ /* 0x000ea20008000800 */
[----:B------:R-:W-:Y:S01]  /*0040*/  BSSY.RECONVERGENT B0, `(.L_x_2) ;  /* 0x000002e000007945 */ /* 0x000fe20003800200 */
[----:B------:R-:W-:-:S05]  /*0050*/  UMOV UR4, 0x400 ;  /* 0x0000040000047882 */ /* 0x000fca0000000000 */
[----:B------:R-:W1:Y:S08]  /*0060*/  LDC R3, c[0x0][0x360] ;  /* 0x0000d800ff037b82 */ /* 0x000e700000000800 */
[----:B------:R-:W3:Y:S01]  /*0070*/  S2UR UR5, SR_CgaCtaId ;  /* 0x00000000000579c3 */ /* 0x000ee20000008800 */
[----:B0-----:R-:W-:Y:S01]  /*0080*/  ISETP.GT.U32.AND P0, PT, R0, 0x9, PT ;  /* 0x000000090000780c */ /* 0x001fe20003f04070 */
[----:B-1----:R-:W-:-:S05]  /*0090*/  IMAD R3, R3, UR6, R0 ;  /* 0x0000000603037c24 */ /* 0x002fca000f8e0200 */
[----:B--2---:R-:W-:Y:S01]  /*00a0*/  ISETP.GE.AND P1, PT, R3, UR7, PT ;  /* 0x0000000703007c0c */ /* 0x004fe2000bf26270 */
[----:B------:R-:W0:Y:S01]  /*00b0*/  LDCU.64 UR6, c[0x0][0x358] ;  /* 0x00006b00ff0677ac */ /* 0x000e220008000a00 */
[----:B---3--:R-:W-:-:S06]  /*00c0*/  ULEA UR4, UR5, UR4, 0x18 ;  /* 0x0000000405047291 */ /* 0x008fcc000f8ec0ff */
[----:B------:R-:W-:-:S05]  /*00d0*/  LEA R2, R0, UR4, 0x2 ;  /* 0x0000000400027c11 */ /* 0x000fca000f8e10ff */
[----:B------:R1:W-:Y:S01]  /*00e0*/  @!P0 STS [R2], RZ ;  /* 0x000000ff02008388 */ /* 0x0003e20000000800 */
[----:B------:R-:W-:Y:S06]  /*00f0*/  BAR.SYNC.DEFER_BLOCKING 0x0 ;  /* 0x0000000000007b1d */ /* 0x000fec0000010000 */
[----:B------:R-:W-:Y:S05]  /*0100*/  @P1 BRA `(.L_x_3) ;  /* 0x0000000000841947 */ /* 0x000fea0003800000 */
[----:B------:R-:W2:Y:S08]  /*0110*/  LDC.64 R4, c[0x0][0x380] ;  /* 0x0000e000ff047b82 */ /* 0x000eb00000000a00 */
[----:B------:R-:W3:Y:S01]  /*0120*/  LDC R9, c[0x0][0x39c] ;  /* 0x0000e700ff097b82 */ /* 0x000ee20000000800 */
[----:B--2---:R-:W-:-:S06]  /*0130*/  IMAD.WIDE R4, R3, 0x4, R4 ;  /* 0x0000000403047825 */ /* 0x004fcc00078e0204 */
[----:B0-----:R-:W2:Y:S01]  /*0140*/  LDG.E R4, desc[UR6][R4.64] ;  /* 0x0000000604047981 */ /* 0x001ea2000c1e1900 */
[----:B---3--:R-:W-:-:S04]  /*0150*/  IABS R8, R9 ;  /* 0x0000000900087213 */ /* 0x008fc80000000000 */
[----:B------:R-:W0:Y:S08]  /*0160*/  I2F.RP R3, R8 ;  /* 0x0000000800037306 */ /* 0x000e300000209400 */
[----:B0-----:R-:W0:Y:S02]  /*0170*/  MUFU.RCP R3, R3 ;  /* 0x0000000300037308 */ /* 0x001e240000001000 */
[----:B0-----:R-:W-:-:S06]  /*0180*/  VIADD R6, R3, 0xffffffe ;  /* 0x0ffffffe03067836 */ /* 0x001fcc0000000000 */
[----:B------:R0:W3:Y:S02]  /*0190*/  F2I.FTZ.U32.TRUNC.NTZ R7, R6 ;  /* 0x0000000600077305 */ /* 0x0000e4000021f000 */
[----:B0-----:R-:W-:Y:S02]  /*01a0*/  HFMA2 R6, -RZ, RZ, 0, 0 ;  /* 0x00000000ff067431 */ /* 0x001fe400000001ff */
[----:B---3--:R-:W-:-:S04]  /*01b0*/  IMAD.MOV R11, RZ, RZ, -R7 ;  /* 0x000000ffff0b7224 */ /* 0x008fc800078e0a07 */
[----:B------:R-:W-:-:S04]  /*01c0*/  IMAD R11, R11, R8, RZ ;  /* 0x000000080b0b7224 */ /* 0x000fc800078e02ff */
[----:B------:R-:W-:Y:S01]  /*01d0*/  IMAD.HI.U32 R7, R7, R11, R6 ;  /* 0x0000000b07077227 */ /* 0x000fe200078e0006 */
[----:B--2---:R-:W-:Y:S02]  /*01e0*/  IABS R5, R4 ;  /* 0x0000000400057213 */ /* 0x004fe40000000000 */
[----:B------:R-:W-:-:S03]  /*01f0*/  LOP3.LUT R4, R4, R9, RZ, 0x3c, !PT ;  /* 0x0000000904047212 */ /* 0x000fc600078e3cff */
[----:B------:R-:W-:Y:S01]  /*0200*/  IMAD.HI.U32 R7, R7, R5, RZ ;  /* 0x0000000507077227 */ /* 0x000fe200078e00ff */
[----:B------:R-:W-:-:S03]  /*0210*/  ISETP.GE.AND P2, PT, R4, RZ, PT ;  /* 0x000000ff0400720c */ /* 0x000fc60003f46270 */
[----:B------:R-:W-:-:S04]  /*0220*/  IMAD.MOV R3, RZ, RZ, -R7 ;  /* 0x000000ffff037224 */ /* 0x000fc800078e0a07 */
[----:B------:R-:W-:-:S05]  /*0230*/  IMAD R3, R8, R3, R5 ;  /* 0x0000000308037224 */ /* 0x000fca00078e0205 */
[----:B------:R-:W-:-:S13]  /*0240*/  ISETP.GT.U32.AND P3, PT, R8, R3, PT ;  /* 0x000000030800720c */ /* 0x000fda0003f64070 */
[----:B------:R-:W-:Y:S01]  /*0250*/  @!P3 IMAD.IADD R3, R3, 0x1, -R8 ;  /* 0x000000010303b824 */ /* 0x000fe200078e0a08 */
[----:B------:R-:W-:Y:S02]  /*0260*/  @!P3 IADD3 R7, PT, PT, R7, 0x1, RZ ;  /* 0x000000010707b810 */ /* 0x000fe40007ffe0ff */
[----:B------:R-:W-:Y:S02]  /*0270*/  ISETP.NE.AND P3, PT, R9, RZ, PT ;  /* 0x000000ff0900720c */ /* 0x000fe40003f65270 */
[----:B------:R-:W-:-:S13]  /*0280*/  ISETP.GE.U32.AND P1, PT, R3, R8, PT ;  /* 0x000000080300720c */ /* 0x000fda0003f26070 */
[----:B------:R-:W-:-:S05]  /*0290*/  @P1 VIADD R7, R7, 0x1 ;  /* 0x0000000107071836 */ /* 0x000fca0000000000 */
[----:B------:R-:W-:Y:S02]  /*02a0*/  @!P2 IADD3 R7, PT, PT, -R7, RZ, RZ ;  /* 0x000000ff0707a210 */ /* 0x000fe40007ffe1ff */
[----:B------:R-:W-:-:S05]  /*02b0*/  @!P3 LOP3.LUT R7, RZ, R9, RZ, 0x33, !PT ;  /* 0x00000009ff07b212 */ /* 0x000fca00078e33ff */
[----:B------:R-:W-:-:S05]  /*02c0*/  IMAD.HI R3, R7, 0x66666667, RZ ;  /* 0x6666666707037827 */ /* 0x000fca00078e02ff */
[----:B------:R-:W-:-:S04]  /*02d0*/  SHF.R.U32.HI R4, RZ, 0x1f, R3 ;  /* 0x0000001fff047819 */ /* 0x000fc80000011603 */
[----:B------:R-:W-:-:S05]  /*02e0*/  LEA.HI R4, R3, R4, RZ, 0x1e ;  /* 0x0000000403047211 */ /* 0x000fca00078ff0ff */
[----:B------:R-:W-:-:S05]  /*02f0*/  IMAD R4, R4, -0xa, R7 ;  /* 0xfffffff604047824 */ /* 0x000fca00078e0207 */
[----:B------:R-:W-:-:S05]  /*0300*/  LEA R4, R4, UR4, 0x2 ;  /* 0x0000000404047c11 */ /* 0x000fca000f8e10ff */
[----:B------:R2:W-:Y:S02]  /*0310*/  ATOMS.POPC.INC.32 RZ, [R4+URZ] ;  /* 0x0000000004ff7f8c */ /* 0x0005e4000d8000ff */
.L_x_3:
[----:B0-----:R-:W-:Y:S05]  /*0320*/  BSYNC.RECONVERGENT B0 ;  /* 0x0000000000007941 */ /* 0x001fea0003800200 */
.L_x_2:
[----:B------:R-:W-:Y:S06]  /*0330*/  BAR.SYNC.DEFER_BLOCKING 0x0 ;  /* 0x0000000000007b1d */ /* 0x000fec0000010000 */
[----:B------:R-:W-:Y:S05]  /*0340*/  @P0 EXIT ;  /* 0x000000000000094d */ /* 0x000fea0003800000 */
[----:B------:R-:W0:Y:S01]  /*0350*/  LDS R3, [R2] ;  /* 0x0000000002037984 */ /* 0x000e220000000800 */
[----:B--2---:R-:W2:Y:S02]  /*0360*/  LDC.64 R4, c[0x0][0x390] ;  /* 0x0000e400ff047b82 */ /* 0x004ea40000000a00 */
[----:B--2---:R-:W-:-:S05]  /*0370*/  IMAD.WIDE.U32 R4, R0, 0x4, R4 ;  /* 0x0000000400047825 */ /* 0x004fca00078e0004 */
[----:B0-----:R-:W-:Y:S01]  /*0380*/  REDG.E.ADD.STRONG.GPU desc[UR6][R4.64], R3 ;  /* 0x000000030400798e */ /* 0x001fe2000c12e106 */
[----:B------:R-:W-:Y:S05]  /*0390*/  EXIT ;  /* 0x000000000000794d */ /* 0x000fea0003800000 */
.L_x_4:
        /* <DEDUP_REMOVED lines=14> */
.L_x_7:


//--------------------- .nv.shared.reserved.0     --------------------------
	.section	.nv.shared.reserved.0,"aw",@nobits
	.weak		__nv_reservedSMEM_offset_0_alias
	.size		__nv_reservedSMEM_offset_0_alias, 0, 64
	.other		__nv_reservedSMEM_offset_0_alias,@"STO_CUDA_RESERVED_SHARED STV_DEFAULT"
__nv_reservedSMEM_offset_0_alias:
	.zero		0
	.zero		64


//--------------------- .nv.shared._Z14exclusive_scanPiS_ --------------------------
	.section	.nv.shared._Z14exclusive_scanPiS_,"aw",@nobits
	.sectionflags	@""
	.align	4
.nv.shared._Z14exclusive_scanPiS_:
	.zero		1064


//--------------------- .nv.shared._Z20counting_sort_kernelPiS_S_ii --------------------------
	.section	.nv.shared._Z20counting_sort_kernelPiS_S_ii,"aw",@nobits
	.sectionflags	@""
	.align	4
.nv.shared._Z20counting_sort_kernelPiS_S_ii:
	.zero		1064


//--------------------- .nv.constant0._Z14reorder_kernelPiS_S_ii --------------------------
	.section	.nv.constant0._Z14reorder_kernelPiS_S_ii,"a",@progbits
	.sectionflags	@""
	.align	4
.nv.constant0._Z14reorder_kernelPiS_S_ii:
	.zero		928


//--------------------- .nv.constant0._Z14exclusive_scanPiS_ --------------------------
	.section	.nv.constant0._Z14exclusive_scanPiS_,"a",@progbits
	.sectionflags	@""
	.align	4
.nv.constant0._Z14exclusive_scanPiS_:
	.zero		912


//--------------------- .nv.constant0._Z20counting_sort_kernelPiS_S_ii --------------------------
	.section	.nv.constant0._Z20counting_sort_kernelPiS_S_ii,"a",@progbits
	.sectionflags	@""
	.align	4
.nv.constant0._Z20counting_sort_kernelPiS_S_ii:
	.zero		928


//--------------------- SYMBOLS --------------------------

	.type		.nv.reservedSmem.offset0,@object
	.size		.nv.reservedSmem.offset0,0x4
	.type		.nv.reservedSmem.cap,@object
	.size		.nv.reservedSmem.cap,0x4
